//
// Generated by NVIDIA NVVM Compiler
//
// Compiler Build ID: CL-36424714
// Cuda compilation tools, release 13.0, V13.0.88
// Based on NVVM 20.0.0
//

.version 9.0
.target sm_100
.address_size 64

	// .globl	_Z18computeSingleEntryPfS_S_iii
// _ZZ18computeSingleEntryPfS_S_iiiE4ds_A has been demoted
// _ZZ18computeSingleEntryPfS_S_iiiE4ds_B has been demoted

.visible .entry _Z18computeSingleEntryPfS_S_iii(
	.param .u64 .ptr .align 1 _Z18computeSingleEntryPfS_S_iii_param_0,
	.param .u64 .ptr .align 1 _Z18computeSingleEntryPfS_S_iii_param_1,
	.param .u64 .ptr .align 1 _Z18computeSingleEntryPfS_S_iii_param_2,
	.param .u32 _Z18computeSingleEntryPfS_S_iii_param_3,
	.param .u32 _Z18computeSingleEntryPfS_S_iii_param_4,
	.param .u32 _Z18computeSingleEntryPfS_S_iii_param_5
)
{
	.reg .pred 	%p<32>;
	.reg .b32 	%r<42>;
	.reg .b32 	%f<63>;
	.reg .b64 	%rd<33>;
	// demoted variable
	.shared .align 4 .b8 _ZZ18computeSingleEntryPfS_S_iiiE4ds_A[1024];
	// demoted variable
	.shared .align 4 .b8 _ZZ18computeSingleEntryPfS_S_iiiE4ds_B[1024];
	ld.param.u64 	%rd11, [_Z18computeSingleEntryPfS_S_iii_param_0];
	ld.param.u64 	%rd12, [_Z18computeSingleEntryPfS_S_iii_param_1];
	ld.param.u64 	%rd13, [_Z18computeSingleEntryPfS_S_iii_param_2];
	ld.param.u32 	%r20, [_Z18computeSingleEntryPfS_S_iii_param_3];
	ld.param.u32 	%r21, [_Z18computeSingleEntryPfS_S_iii_param_4];
	ld.param.u32 	%r22, [_Z18computeSingleEntryPfS_S_iii_param_5];
	mov.u32 	%r39, %tid.y;
	mov.u32 	%r23, %ctaid.y;
	mov.u32 	%r24, %ntid.y;
	mad.lo.s32 	%r2, %r23, %r24, %r39;
	mov.u32 	%r38, %tid.x;
	mov.u32 	%r25, %ctaid.x;
	mov.u32 	%r26, %ntid.x;
	mad.lo.s32 	%r4, %r25, %r26, %r38;
	setp.ge.s32 	%p9, %r2, %r20;
	mov.pred 	%p29, -1;
	mov.b64 	%rd30, 0;
	@%p9 bra 	$L__BB0_3;
	setp.lt.s32 	%p11, %r4, 0;
	setp.ge.s32 	%p12, %r4, %r22;
	or.pred  	%p13, %p11, %p12;
	@%p13 bra 	$L__BB0_3;
	mul.lo.s32 	%r27, %r22, %r2;
	cvt.s64.s32 	%rd16, %r27;
	cvt.u64.u32 	%rd17, %r4;
	add.s64 	%rd18, %rd16, %rd17;
	cvta.to.global.u64 	%rd19, %rd13;
	shl.b64 	%rd20, %rd18, 2;
	add.s64 	%rd30, %rd19, %rd20;
	setp.eq.s64 	%p29, %rd13, 0;
$L__BB0_3:
	setp.lt.s32 	%p14, %r21, -14;
	mov.f32 	%f62, 0f00000000;
	@%p14 bra 	$L__BB0_15;
	add.s32 	%r28, %r21, -1;
	shr.s32 	%r29, %r28, 31;
	shr.u32 	%r30, %r29, 28;
	add.s32 	%r31, %r28, %r30;
	shr.s32 	%r32, %r31, 4;
	neg.s32 	%r41, %r32;
	mul.lo.s32 	%r33, %r21, %r2;
	cvt.s64.s32 	%rd3, %r33;
	shl.b32 	%r34, %r39, 6;
	mov.u32 	%r35, _ZZ18computeSingleEntryPfS_S_iiiE4ds_A;
	add.s32 	%r5, %r35, %r34;
	shl.b32 	%r36, %r38, 2;
	add.s32 	%r6, %r5, %r36;
	setp.lt.s32 	%p15, %r4, 0;
	setp.ge.s32 	%p16, %r4, %r22;
	or.pred  	%p3, %p15, %p16;
	cvt.u64.u32 	%rd4, %r4;
	mov.u32 	%r37, _ZZ18computeSingleEntryPfS_S_iiiE4ds_B;
	add.s32 	%r8, %r37, %r36;
	add.s32 	%r7, %r8, %r34;
	setp.eq.s64 	%p4, %rd11, 0;
	setp.eq.s64 	%p5, %rd12, 0;
	mul.lo.s32 	%r40, %r39, %r22;
	shl.b32 	%r11, %r22, 4;
	cvta.to.global.u64 	%rd5, %rd11;
	cvta.to.global.u64 	%rd6, %rd12;
	mov.f32 	%f62, 0f00000000;
$L__BB0_5:
	setp.ge.s32 	%p18, %r2, %r20;
	mov.pred 	%p30, -1;
	mov.b64 	%rd31, 0;
	@%p18 bra 	$L__BB0_8;
	setp.lt.s32 	%p20, %r38, 0;
	setp.ge.s32 	%p21, %r38, %r21;
	or.pred  	%p22, %p20, %p21;
	@%p22 bra 	$L__BB0_8;
	cvt.u64.u32 	%rd23, %r38;
	add.s64 	%rd24, %rd23, %rd3;
	shl.b64 	%rd25, %rd24, 2;
	add.s64 	%rd31, %rd5, %rd25;
	mov.pred 	%p30, %p4;
$L__BB0_8:
	mov.f32 	%f60, 0f00000000;
	@%p30 bra 	$L__BB0_10;
	ld.global.f32 	%f60, [%rd31];
$L__BB0_10:
	st.shared.f32 	[%r6], %f60;
	setp.lt.s32 	%p24, %r39, 0;
	setp.ge.s32 	%p25, %r39, %r21;
	or.pred  	%p26, %p24, %p25;
	or.pred  	%p27, %p26, %p3;
	mov.pred 	%p31, -1;
	mov.b64 	%rd32, 0;
	@%p27 bra 	$L__BB0_12;
	cvt.s64.s32 	%rd27, %r40;
	add.s64 	%rd28, %rd27, %rd4;
	shl.b64 	%rd29, %rd28, 2;
	add.s64 	%rd32, %rd6, %rd29;
	mov.pred 	%p31, %p5;
$L__BB0_12:
	mov.f32 	%f61, 0f00000000;
	@%p31 bra 	$L__BB0_14;
	ld.global.f32 	%f61, [%rd32];
$L__BB0_14:
	st.shared.f32 	[%r7], %f61;
	bar.sync 	0;
	ld.shared.f32 	%f12, [%r5];
	ld.shared.f32 	%f13, [%r8];
	fma.rn.f32 	%f14, %f12, %f13, %f62;
	ld.shared.f32 	%f15, [%r5+4];
	ld.shared.f32 	%f16, [%r8+64];
	fma.rn.f32 	%f17, %f15, %f16, %f14;
	ld.shared.f32 	%f18, [%r5+8];
	ld.shared.f32 	%f19, [%r8+128];
	fma.rn.f32 	%f20, %f18, %f19, %f17;
	ld.shared.f32 	%f21, [%r5+12];
	ld.shared.f32 	%f22, [%r8+192];
	fma.rn.f32 	%f23, %f21, %f22, %f20;
	ld.shared.f32 	%f24, [%r5+16];
	ld.shared.f32 	%f25, [%r8+256];
	fma.rn.f32 	%f26, %f24, %f25, %f23;
	ld.shared.f32 	%f27, [%r5+20];
	ld.shared.f32 	%f28, [%r8+320];
	fma.rn.f32 	%f29, %f27, %f28, %f26;
	ld.shared.f32 	%f30, [%r5+24];
	ld.shared.f32 	%f31, [%r8+384];
	fma.rn.f32 	%f32, %f30, %f31, %f29;
	ld.shared.f32 	%f33, [%r5+28];
	ld.shared.f32 	%f34, [%r8+448];
	fma.rn.f32 	%f35, %f33, %f34, %f32;
	ld.shared.f32 	%f36, [%r5+32];
	ld.shared.f32 	%f37, [%r8+512];
	fma.rn.f32 	%f38, %f36, %f37, %f35;
	ld.shared.f32 	%f39, [%r5+36];
	ld.shared.f32 	%f40, [%r8+576];
	fma.rn.f32 	%f41, %f39, %f40, %f38;
	ld.shared.f32 	%f42, [%r5+40];
	ld.shared.f32 	%f43, [%r8+640];
	fma.rn.f32 	%f44, %f42, %f43, %f41;
	ld.shared.f32 	%f45, [%r5+44];
	ld.shared.f32 	%f46, [%r8+704];
	fma.rn.f32 	%f47, %f45, %f46, %f44;
	ld.shared.f32 	%f48, [%r5+48];
	ld.shared.f32 	%f49, [%r8+768];
	fma.rn.f32 	%f50, %f48, %f49, %f47;
	ld.shared.f32 	%f51, [%r5+52];
	ld.shared.f32 	%f52, [%r8+832];
	fma.rn.f32 	%f53, %f51, %f52, %f50;
	ld.shared.f32 	%f54, [%r5+56];
	ld.shared.f32 	%f55, [%r8+896];
	fma.rn.f32 	%f56, %f54, %f55, %f53;
	ld.shared.f32 	%f57, [%r5+60];
	ld.shared.f32 	%f58, [%r8+960];
	fma.rn.f32 	%f62, %f57, %f58, %f56;
	bar.sync 	0;
	add.s32 	%r41, %r41, 1;
	add.s32 	%r40, %r40, %r11;
	add.s32 	%r39, %r39, 16;
	add.s32 	%r38, %r38, 16;
	setp.ne.s32 	%p28, %r41, 1;
	@%p28 bra 	$L__BB0_5;
$L__BB0_15:
	@%p29 bra 	$L__BB0_17;
	st.global.f32 	[%rd30], %f62;
$L__BB0_17:
	ret;

}


// ===== COMPILED SASS (sm_100) =====

	.target	sm_100

	.elftype	@"ET_EXEC"


//--------------------- .note.nv.tkinfo           --------------------------
	.section	.note.nv.tkinfo,"",@"SHT_NOTE"
	.sectionflags	@"SHF_NOTE_NV_TKINFO"
	.tkinfo
        /*0018*/ 	.word	0x00000002
        /*0030*/ 	.string	""
        /*0030*/ 	.string	"ptxas"
        /*0030*/ 	.string	"Cuda compilation tools, release 13.0, V13.0.88"
        /*0030*/ 	.string	"Build cuda_13.0.r13.0/compiler.36424714_0"
        /*0030*/ 	.string	"-arch sm_100 -m 64 "



//--------------------- .note.nv.cuinfo           --------------------------
	.section	.note.nv.cuinfo,"",@"SHT_NOTE"
	.sectionflags	@"SHF_NOTE_NV_CUINFO"
        /*0018*/ 	.short	0x0002
        /*001a*/ 	.short	0x0064
        /*001c*/ 	.short	0x0082
	.zero		2


//--------------------- .nv.info                  --------------------------
	.section	.nv.info,"",@"SHT_CUDA_INFO"
	.align	4


	//----- nvinfo : EIATTR_REGCOUNT
	.align		4
        /*0000*/ 	.byte	0x04, 0x2f
        /*0002*/ 	.short	(.L_1 - .L_0)
	.align		4
.L_0:
        /*0004*/ 	.word	index@(_Z18computeSingleEntryPfS_S_iii)
        /*0008*/ 	.word	0x00000020


	//----- nvinfo : EIATTR_FRAME_SIZE
	.align		4
.L_1:
        /*000c*/ 	.byte	0x04, 0x11
        /*000e*/ 	.short	(.L_3 - .L_2)
	.align		4
.L_2:
        /*0010*/ 	.word	index@(_Z18computeSingleEntryPfS_S_iii)
        /*0014*/ 	.word	0x00000000


	//----- nvinfo : EIATTR_MIN_STACK_SIZE
	.align		4
.L_3:
        /*0018*/ 	.byte	0x04, 0x12
        /*001a*/ 	.short	(.L_5 - .L_4)
	.align		4
.L_4:
        /*001c*/ 	.word	index@(_Z18computeSingleEntryPfS_S_iii)
        /*0020*/ 	.word	0x00000000
.L_5:


//--------------------- .nv.compat                --------------------------
	.section	.nv.compat,"",@"SHT_CUDA_COMPAT_INFO"
	.align	4
        /*0000*/ 	.byte	0x02, 0x09, 0x00, 0x00, 0x02, 0x02, 0x01, 0x00, 0x02, 0x05, 0x05, 0x00, 0x03, 0x07, 0x01, 0x01
        /*0010*/ 	.byte	0x02, 0x03, 0x00, 0x00, 0x02, 0x06, 0x01, 0x00, 0x04, 0x0b, 0x08, 0x00, 0x09, 0x00, 0x00, 0x00
        /*0020*/ 	.byte	0x00, 0x00, 0x00, 0x00


//--------------------- .nv.info._Z18computeSingleEntryPfS_S_iii --------------------------
	.section	.nv.info._Z18computeSingleEntryPfS_S_iii,"",@"SHT_CUDA_INFO"
	.sectionflags	@""
	.align	4


	//----- nvinfo : EIATTR_CUDA_API_VERSION
	.align		4
        /*0000*/ 	.byte	0x04, 0x37
        /*0002*/ 	.short	(.L_7 - .L_6)
.L_6:
        /*0004*/ 	.word	0x00000082


	//----- nvinfo : EIATTR_KPARAM_INFO
	.align		4
.L_7:
        /*0008*/ 	.byte	0x04, 0x17
        /*000a*/ 	.short	(.L_9 - .L_8)
.L_8:
        /*000c*/ 	.word	0x00000000
        /*0010*/ 	.short	0x0005
        /*0012*/ 	.short	0x0020
        /*0014*/ 	.byte	0x00, 0xf0, 0x11, 0x00


	//----- nvinfo : EIATTR_KPARAM_INFO
	.align		4
.L_9:
        /*0018*/ 	.byte	0x04, 0x17
        /*001a*/ 	.short	(.L_11 - .L_10)
.L_10:
        /*001c*/ 	.word	0x00000000
        /*0020*/ 	.short	0x0004
        /*0022*/ 	.short	0x001c
        /*0024*/ 	.byte	0x00, 0xf0, 0x11, 0x00


	//----- nvinfo : EIATTR_KPARAM_INFO
	.align		4
.L_11:
        /*0028*/ 	.byte	0x04, 0x17
        /*002a*/ 	.short	(.L_13 - .L_12)
.L_12:
        /*002c*/ 	.word	0x00000000
        /*0030*/ 	.short	0x0003
        /*0032*/ 	.short	0x0018
        /*0034*/ 	.byte	0x00, 0xf0, 0x11, 0x00


	//----- nvinfo : EIATTR_KPARAM_INFO
	.align		4
.L_13:
        /*0038*/ 	.byte	0x04, 0x17
        /*003a*/ 	.short	(.L_15 - .L_14)
.L_14:
        /*003c*/ 	.word	0x00000000
        /*0040*/ 	.short	0x0002
        /*0042*/ 	.short	0x0010
        /*0044*/ 	.byte	0x00, 0xf5, 0x21, 0x00


	//----- nvinfo : EIATTR_KPARAM_INFO
	.align		4
.L_15:
        /*0048*/ 	.byte	0x04, 0x17
        /*004a*/ 	.short	(.L_17 - .L_16)
.L_16:
        /*004c*/ 	.word	0x00000000
        /*0050*/ 	.short	0x0001
        /*0052*/ 	.short	0x0008
        /*0054*/ 	.byte	0x00, 0xf5, 0x21, 0x00


	//----- nvinfo : EIATTR_KPARAM_INFO
	.align		4
.L_17:
        /*0058*/ 	.byte	0x04, 0x17
        /*005a*/ 	.short	(.L_19 - .L_18)
.L_18:
        /*005c*/ 	.word	0x00000000
        /*0060*/ 	.short	0x0000
        /*0062*/ 	.short	0x0000
        /*0064*/ 	.byte	0x00, 0xf5, 0x21, 0x00


	//----- nvinfo : EIATTR_SPARSE_MMA_MASK
	.align		4
.L_19:
        /*0068*/ 	.byte	0x03, 0x50
        /*006a*/ 	.short	0x0000


	//----- nvinfo : EIATTR_MAXREG_COUNT
	.align		4
        /*006c*/ 	.byte	0x03, 0x1b
        /*006e*/ 	.short	0x00ff


	//----- nvinfo : EIATTR_NUM_BARRIERS
	.align		4
        /*0070*/ 	.byte	0x02, 0x4c
        /*0072*/ 	.byte	0x01
	.zero		1


	//----- nvinfo : EIATTR_MERCURY_ISA_VERSION
	.align		4
        /*0074*/ 	.byte	0x03, 0x5f
        /*0076*/ 	.short	0x0101


	//----- nvinfo : EIATTR_VRC_CTA_INIT_COUNT
	.align		4
        /*0078*/ 	.byte	0x02, 0x4a
	.zero		1
	.zero		1


	//----- nvinfo : EIATTR_EXIT_INSTR_OFFSETS
	.align		4
        /*007c*/ 	.byte	0x04, 0x1c
        /*007e*/ 	.short	(.L_21 - .L_20)


	//   ....[0]....
.L_20:
        /*0080*/ 	.word	0x000008a0


	//   ....[1]....
        /*0084*/ 	.word	0x000008c0


	//----- nvinfo : EIATTR_CRS_STACK_SIZE
	.align		4
.L_21:
        /*0088*/ 	.byte	0x04, 0x1e
        /*008a*/ 	.short	(.L_23 - .L_22)
.L_22:
        /*008c*/ 	.word	0x00000000


	//----- nvinfo : EIATTR_CBANK_PARAM_SIZE
	.align		4
.L_23:
        /*0090*/ 	.byte	0x03, 0x19
        /*0092*/ 	.short	0x0024


	//----- nvinfo : EIATTR_PARAM_CBANK
	.align		4
        /*0094*/ 	.byte	0x04, 0x0a
        /*0096*/ 	.short	(.L_25 - .L_24)
	.align		4
.L_24:
        /*0098*/ 	.word	index@(.nv.constant0._Z18computeSingleEntryPfS_S_iii)
        /*009c*/ 	.short	0x0380
        /*009e*/ 	.short	0x0024


	//----- nvinfo : EIATTR_SW_WAR
	.align		4
.L_25:
        /*00a0*/ 	.byte	0x04, 0x36
        /*00a2*/ 	.short	(.L_27 - .L_26)
.L_26:
        /*00a4*/ 	.word	0x00000008
.L_27:


//--------------------- .nv.callgraph             --------------------------
	.section	.nv.callgraph,"",@"SHT_CUDA_CALLGRAPH"
	.align	4
	.sectionentsize	8
	.align		4
        /*0000*/ 	.word	0x00000000
	.align		4
        /*0004*/ 	.word	0xffffffff
	.align		4
        /*0008*/ 	.word	0x00000000
	.align		4
        /*000c*/ 	.word	0xfffffffe
	.align		4
        /*0010*/ 	.word	0x00000000
	.align		4
        /*0014*/ 	.word	0xfffffffd
	.align		4
        /*0018*/ 	.word	0x00000000
	.align		4
        /*001c*/ 	.word	0xfffffffc


//--------------------- .text._Z18computeSingleEntryPfS_S_iii --------------------------
	.section	.text._Z18computeSingleEntryPfS_S_iii,"ax",@progbits
	.align	128
        .global         _Z18computeSingleEntryPfS_S_iii
        .type           _Z18computeSingleEntryPfS_S_iii,@function
        .size           _Z18computeSingleEntryPfS_S_iii,(.L_x_5 - _Z18computeSingleEntryPfS_S_iii)
        .other          _Z18computeSingleEntryPfS_S_iii,@"STO_CUDA_ENTRY STV_DEFAULT"
_Z18computeSingleEntryPfS_S_iii:
.text._Z18computeSingleEntryPfS_S_iii:
[----:B------:R-:W-:Y:S01]  /*0000*/  LDC R1, c[0x0][0x37c] ;  /* 0x0000df00ff017b82 */ /* 0x000fe20000000800 */
[----:B------:R-:W0:Y:S07]  /*0010*/  S2R R12, SR_TID.X ;  /* 0x00000000000c7919 */ /* 0x000e2e0000002100 */
[----:B------:R-:W1:Y:S01]  /*0020*/  LDC R14, c[0x0][0x364] ;  /* 0x0000d900ff0e7b82 */ /* 0x000e620000000800 */
[----:B------:R-:W2:Y:S01]  /*0030*/  LDCU UR12, c[0x0][0x3a0] ;  /* 0x00007400ff0c77ac */ /* 0x000ea20008000800 */
[----:B------:R-:W-:Y:S01]  /*0040*/  BSSY.RECONVERGENT B0, `(.L_x_0) ;  /* 0x0000019000007945 */ /* 0x000fe20003800200 */
[----:B------:R-:W1:Y:S01]  /*0050*/  S2R R15, SR_TID.Y ;  /* 0x00000000000f7919 */ /* 0x000e620000002200 */
[----:B------:R-:W-:Y:S01]  /*0060*/  PLOP3.LUT P0, PT, PT, PT, PT, 0x80, 0x8 ;  /* 0x000000000008781c */ /* 0x000fe20003f0f070 */
[----:B------:R-:W3:Y:S01]  /*0070*/  LDCU UR9, c[0x0][0x398] ;  /* 0x00007300ff0977ac */ /* 0x000ee20008000800 */
[----:B------:R-:W-:-:S02]  /*0080*/  IMAD.MOV.U32 R4, RZ, RZ, RZ ;  /* 0x000000ffff047224 */ /* 0x000fc400078e00ff */
[----:B------:R-:W0:Y:S01]  /*0090*/  S2UR UR5, SR_CTAID.X ;  /* 0x00000000000579c3 */ /* 0x000e220000002500 */
[----:B------:R-:W-:-:S07]  /*00a0*/  IMAD.MOV.U32 R3, RZ, RZ, RZ ;  /* 0x000000ffff037224 */ /* 0x000fce00078e00ff */
[----:B------:R-:W0:Y:S08]  /*00b0*/  LDC R13, c[0x0][0x360] ;  /* 0x0000d800ff0d7b82 */ /* 0x000e300000000800 */
[----:B------:R-:W1:Y:S01]  /*00c0*/  S2UR UR4, SR_CTAID.Y ;  /* 0x00000000000479c3 */ /* 0x000e620000002600 */
[----:B0-----:R-:W-:-:S05]  /*00d0*/  IMAD R13, R13, UR5, R12 ;  /* 0x000000050d0d7c24 */ /* 0x001fca000f8e020c */
[----:B--2---:R-:W-:Y:S01]  /*00e0*/  ISETP.GE.AND P3, PT, R13, UR12, PT ;  /* 0x0000000c0d007c0c */ /* 0x004fe2000bf66270 */
[----:B-1----:R-:W-:-:S03]  /*00f0*/  IMAD R14, R14, UR4, R15 ;  /* 0x000000040e0e7c24 */ /* 0x002fc6000f8e020f */
[----:B------:R-:W-:-:S04]  /*0100*/  ISETP.LT.OR P3, PT, R13, RZ, P3 ;  /* 0x000000ff0d00720c */ /* 0x000fc80001f61670 */
[----:B---3--:R-:W-:-:S13]  /*0110*/  ISETP.GE.OR P1, PT, R14, UR9, P3 ;  /* 0x000000090e007c0c */ /* 0x008fda0009f26670 */
[----:B------:R-:W-:Y:S05]  /*0120*/  @P1 BRA `(.L_x_1) ;  /* 0x0000000000281947 */ /* 0x000fea0003800000 */
[----:B------:R-:W0:Y:S01]  /*0130*/  LDCU.64 UR4, c[0x0][0x390] ;  /* 0x00007200ff0477ac */ /* 0x000e220008000a00 */
[----:B------:R-:W-:-:S05]  /*0140*/  IMAD R0, R14, UR12, RZ ;  /* 0x0000000c0e007c24 */ /* 0x000fca000f8e02ff */
[----:B------:R-:W-:-:S04]  /*0150*/  IADD3 R2, P1, PT, R13, R0, RZ ;  /* 0x000000000d027210 */ /* 0x000fc80007f3e0ff */
[----:B------:R-:W-:Y:S01]  /*0160*/  LEA.HI.X.SX32 R3, R0, RZ, 0x1, P1 ;  /* 0x000000ff00037211 */ /* 0x000fe200008f0eff */
[----:B0-----:R-:W-:Y:S02]  /*0170*/  UISETP.NE.U32.AND UP0, UPT, UR4, URZ, UPT ;  /* 0x000000ff0400728c */ /* 0x001fe4000bf05070 */
[C---:B------:R-:W-:Y:S02]  /*0180*/  LEA R4, P2, R2.reuse, UR4, 0x2 ;  /* 0x0000000402047c11 */ /* 0x040fe4000f8410ff */
[----:B------:R-:W-:Y:S02]  /*0190*/  UISETP.NE.AND.EX UP0, UPT, UR5, URZ, UPT, UP0 ;  /* 0x000000ff0500728c */ /* 0x000fe4000bf05300 */
[----:B------:R-:W-:-:S04]  /*01a0*/  LEA.HI.X R3, R2, UR5, R3, 0x2, P2 ;  /* 0x0000000502037c11 */ /* 0x000fc800090f1403 */
[----:B------:R-:W-:-:S04]  /*01b0*/  PLOP3.LUT P0, PT, PT, PT, UP0, 0x80, 0x8 ;  /* 0x000000000008781c */ /* 0x000fc80003f0f008 */
[----:B------:R-:W-:-:S13]  /*01c0*/  PLOP3.LUT P0, PT, P0, PT, PT, 0x8, 0x80 ;  /* 0x000000000080781c */ /* 0x000fda000070e170 */
.L_x_1:
[----:B------:R-:W-:Y:S05]  /*01d0*/  BSYNC.RECONVERGENT B0 ;  /* 0x0000000000007941 */ /* 0x000fea0003800200 */
.L_x_0:
[----:B------:R-:W0:Y:S01]  /*01e0*/  LDCU UR13, c[0x0][0x39c] ;  /* 0x00007380ff0d77ac */ /* 0x000e220008000800 */
[----:B------:R-:W-:Y:S02]  /*01f0*/  IMAD.MOV.U32 R23, RZ, RZ, RZ ;  /* 0x000000ffff177224 */ /* 0x000fe400078e00ff */
[----:B------:R-:W-:Y:S01]  /*0200*/  IMAD.MOV.U32 R2, RZ, RZ, R4 ;  /* 0x000000ffff027224 */ /* 0x000fe200078e0004 */
[----:B------:R-:W1:Y:S01]  /*0210*/  LDCU.64 UR10, c[0x0][0x358] ;  /* 0x00006b00ff0a77ac */ /* 0x000e620008000a00 */
[----:B0-----:R-:W-:-:S09]  /*0220*/  UISETP.GE.AND UP0, UPT, UR13, -0xe, UPT ;  /* 0xfffffff20d00788c */ /* 0x001fd2000bf06270 */
[----:B-1----:R-:W-:Y:S05]  /*0230*/  BRA.U !UP0, `(.L_x_2) ;  /* 0x0000000508987547 */ /* 0x002fea000b800000 */
[----:B------:R-:W0:Y:S01]  /*0240*/  S2UR UR7, SR_CgaCtaId ;  /* 0x00000000000779c3 */ /* 0x000e220000008800 */
[----:B------:R-:W1:Y:S01]  /*0250*/  LDCU.128 UR16, c[0x0][0x380] ;  /* 0x00007000ff1077ac */ /* 0x000e620008000c00 */
[----:B------:R-:W-:Y:S02]  /*0260*/  IMAD R19, R14, UR13, RZ ;  /* 0x0000000d0e137c24 */ /* 0x000fe4000f8e02ff */
[----:B------:R-:W-:Y:S01]  /*0270*/  IMAD R0, R15, UR12, RZ ;  /* 0x0000000c0f007c24 */ /* 0x000fe2000f8e02ff */
[----:B------:R-:W-:Y:S01]  /*0280*/  UMOV UR6, 0x400 ;  /* 0x0000040000067882 */ /* 0x000fe20000000000 */
[----:B------:R-:W-:Y:S01]  /*0290*/  UIADD3 UR4, UPT, UPT, UR13, -0x1, URZ ;  /* 0xffffffff0d047890 */ /* 0x000fe2000fffe0ff */
[----:B------:R-:W-:Y:S01]  /*02a0*/  IMAD.MOV.U32 R23, RZ, RZ, RZ ;  /* 0x000000ffff177224 */ /* 0x000fe200078e00ff */
[----:B------:R-:W2:Y:S01]  /*02b0*/  LDC R17, c[0x0][0x3a0] ;  /* 0x0000e800ff117b82 */ /* 0x000ea20000000800 */
[----:B------:R-:W3:Y:S01]  /*02c0*/  LDCU UR14, c[0x0][0x39c] ;  /* 0x00007380ff0e77ac */ /* 0x000ee20008000800 */
[----:B------:R-:W-:-:S04]  /*02d0*/  USHF.R.S32.HI UR5, URZ, 0x1f, UR4 ;  /* 0x0000001fff057899 */ /* 0x000fc80008011404 */
[----:B------:R-:W-:Y:S02]  /*02e0*/  ULEA.HI UR5, UR5, UR4, URZ, 0x4 ;  /* 0x0000000405057291 */ /* 0x000fe4000f8f20ff */
[----:B-1----:R-:W-:Y:S02]  /*02f0*/  UISETP.NE.U32.AND UP0, UPT, UR16, URZ, UPT ;  /* 0x000000ff1000728c */ /* 0x002fe4000bf05070 */
[----:B------:R-:W-:Y:S02]  /*0300*/  UISETP.NE.U32.AND UP1, UPT, UR18, URZ, UPT ;  /* 0x000000ff1200728c */ /* 0x000fe4000bf25070 */
[----:B------:R-:W-:Y:S02]  /*0310*/  USHF.R.S32.HI UR5, URZ, 0x4, UR5 ;  /* 0x00000004ff057899 */ /* 0x000fe40008011405 */
[----:B0-----:R-:W-:Y:S02]  /*0320*/  ULEA UR8, UR7, UR6, 0x18 ;  /* 0x0000000607087291 */ /* 0x001fe4000f8ec0ff */
[----:B------:R-:W-:-:S02]  /*0330*/  UIADD3 UR6, UPT, UPT, UR6, 0x400, URZ ;  /* 0x0000040006067890 */ /* 0x000fc4000fffe0ff */
[----:B------:R-:W-:Y:S02]  /*0340*/  UISETP.NE.AND.EX UP0, UPT, UR17, URZ, UPT, UP0 ;  /* 0x000000ff1100728c */ /* 0x000fe4000bf05300 */
[----:B------:R-:W-:Y:S01]  /*0350*/  ULEA UR6, UR7, UR6, 0x18 ;  /* 0x0000000607067291 */ /* 0x000fe2000f8ec0ff */
[----:B------:R-:W-:Y:S01]  /*0360*/  LEA R21, R15, UR8, 0x6 ;  /* 0x000000080f157c11 */ /* 0x000fe2000f8e30ff */
[----:B------:R-:W-:Y:S02]  /*0370*/  UISETP.NE.AND.EX UP1, UPT, UR19, URZ, UPT, UP1 ;  /* 0x000000ff1300728c */ /* 0x000fe4000bf25310 */
[----:B------:R-:W-:Y:S01]  /*0380*/  UIADD3 UR5, UPT, UPT, -UR5, URZ, URZ ;  /* 0x000000ff05057290 */ /* 0x000fe2000fffe1ff */
[C---:B------:R-:W-:Y:S02]  /*0390*/  LEA R20, R12.reuse, R21, 0x2 ;  /* 0x000000150c147211 */ /* 0x040fe400078e10ff */
[----:B------:R-:W-:-:S05]  /*03a0*/  LEA R16, R12, UR6, 0x2 ;  /* 0x000000060c107c11 */ /* 0x000fca000f8e10ff */
[----:B---3--:R-:W-:-:S07]  /*03b0*/  IMAD R18, R15, 0x40, R16 ;  /* 0x000000400f127824 */ /* 0x008fce00078e0210 */
.L_x_3:
[C---:B------:R-:W-:Y:S02]  /*03c0*/  ISETP.GE.AND P1, PT, R12.reuse, UR14, PT ;  /* 0x0000000e0c007c0c */ /* 0x040fe4000bf26270 */
[----:B------:R-:W-:Y:S02]  /*03d0*/  CS2R R10, SRZ ;  /* 0x00000000000a7805 */ /* 0x000fe4000001ff00 */
[----:B------:R-:W-:Y:S01]  /*03e0*/  PLOP3.LUT P6, PT, PT, PT, UP0, 0x80, 0x8 ;  /* 0x000000000008781c */ /* 0x000fe20003fcf008 */
[----:B------:R-:W-:Y:S01]  /*03f0*/  IMAD.MOV.U32 R27, RZ, RZ, RZ ;  /* 0x000000ffff1b7224 */ /* 0x000fe200078e00ff */
[----:B------:R-:W-:Y:S01]  /*0400*/  ISETP.LT.OR P1, PT, R12, RZ, P1 ;  /* 0x000000ff0c00720c */ /* 0x000fe20000f21670 */
[----:B------:R-:W-:-:S03]  /*0410*/  IMAD.MOV.U32 R29, RZ, RZ, RZ ;  /* 0x000000ffff1d7224 */ /* 0x000fc600078e00ff */
[----:B------:R-:W-:Y:S02]  /*0420*/  ISETP.GE.OR P2, PT, R14, UR9, P1 ;  /* 0x000000090e007c0c */ /* 0x000fe40008f46670 */
[----:B------:R-:W-:-:S04]  /*0430*/  ISETP.GE.AND P1, PT, R15, UR14, PT ;  /* 0x0000000e0f007c0c */ /* 0x000fc8000bf26270 */
[----:B------:R-:W-:-:S04]  /*0440*/  ISETP.LT.OR P1, PT, R15, RZ, P1 ;  /* 0x000000ff0f00720c */ /* 0x000fc80000f21670 */
[----:B------:R-:W-:-:S03]  /*0450*/  PLOP3.LUT P4, PT, P1, P3, PT, 0xf8, 0x8f ;  /* 0x00000000008f781c */ /* 0x000fc60000f87f70 */
[----:B------:R-:W0:Y:S01]  /*0460*/  @!P2 LDC.64 R4, c[0x0][0x380] ;  /* 0x0000e000ff04ab82 */ /* 0x000e220000000a00 */
[----:B------:R-:W-:-:S09]  /*0470*/  @!P2 IADD3 R8, P1, PT, R19, R12, RZ ;  /* 0x0000000c1308a210 */ /* 0x000fd20007f3e0ff */
[----:B------:R-:W1:Y:S01]  /*0480*/  @!P4 LDC.64 R6, c[0x0][0x388] ;  /* 0x0000e200ff06cb82 */ /* 0x000e620000000a00 */
[C---:B0-----:R-:W-:Y:S02]  /*0490*/  @!P2 LEA R10, P5, R8.reuse, R4, 0x2 ;  /* 0x00000004080aa211 */ /* 0x041fe400078a10ff */
[----:B------:R-:W-:Y:S02]  /*04a0*/  @!P2 LEA.HI.X.SX32 R4, R19, RZ, 0x1, P1 ;  /* 0x000000ff1304a211 */ /* 0x000fe400008f0eff */
[----:B------:R-:W-:Y:S02]  /*04b0*/  PLOP3.LUT P1, PT, PT, PT, PT, 0x80, 0x8 ;  /* 0x000000000008781c */ /* 0x000fe40003f2f070 */
[----:B------:R-:W-:Y:S02]  /*04c0*/  @!P2 LEA.HI.X R11, R8, R5, R4, 0x2, P5 ;  /* 0x00000005080ba211 */ /* 0x000fe400028f1404 */
[----:B------:R-:W-:Y:S02]  /*04d0*/  CS2R R8, SRZ ;  /* 0x0000000000087805 */ /* 0x000fe4000001ff00 */
[----:B------:R-:W-:-:S02]  /*04e0*/  PLOP3.LUT P5, PT, PT, PT, UP1, 0x80, 0x8 ;  /* 0x000000000008781c */ /* 0x000fc40003faf018 */
[----:B------:R-:W-:Y:S02]  /*04f0*/  @!P2 PLOP3.LUT P1, PT, P6, PT, PT, 0x8, 0x80 ;  /* 0x000000000080a81c */ /* 0x000fe4000372e170 */
[----:B------:R-:W-:Y:S02]  /*0500*/  @!P4 IADD3 R4, P6, PT, R13, R0, RZ ;  /* 0x000000000d04c210 */ /* 0x000fe40007fde0ff */
[----:B------:R-:W-:Y:S02]  /*0510*/  PLOP3.LUT P2, PT, PT, PT, PT, 0x80, 0x8 ;  /* 0x000000000008781c */ /* 0x000fe40003f4f070 */
[----:B------:R-:W-:Y:S02]  /*0520*/  @!P4 PLOP3.LUT P2, PT, P5, PT, PT, 0x8, 0x80 ;  /* 0x000000000080c81c */ /* 0x000fe40002f4e170 */
[----:B------:R-:W-:Y:S02]  /*0530*/  @!P4 LEA.HI.X.SX32 R5, R0, RZ, 0x1, P6 ;  /* 0x000000ff0005c211 */ /* 0x000fe400030f0eff */
[----:B-1----:R-:W-:-:S04]  /*0540*/  @!P4 LEA R8, P5, R4, R6, 0x2 ;  /* 0x000000060408c211 */ /* 0x002fc800078a10ff */
[----:B------:R-:W-:Y:S01]  /*0550*/  @!P4 LEA.HI.X R9, R4, R7, R5, 0x2, P5 ;  /* 0x000000070409c211 */ /* 0x000fe200028f1405 */
[----:B------:R-:W-:Y:S01]  /*0560*/  IMAD.MOV.U32 R5, RZ, RZ, R11 ;  /* 0x000000ffff057224 */ /* 0x000fe200078e000b */
[----:B------:R-:W-:-:S05]  /*0570*/  MOV R4, R10 ;  /* 0x0000000a00047202 */ /* 0x000fca0000000f00 */
[----:B------:R0:W3:Y:S02]  /*0580*/  @!P1 LDG.E R27, desc[UR10][R4.64] ;  /* 0x0000000a041b9981 */ /* 0x0000e4000c1e1900 */
[----:B0-----:R-:W-:Y:S02]  /*0590*/  IMAD.MOV.U32 R4, RZ, RZ, R8 ;  /* 0x000000ffff047224 */ /* 0x001fe400078e0008 */
[----:B------:R-:W-:-:S05]  /*05a0*/  IMAD.MOV.U32 R5, RZ, RZ, R9 ;  /* 0x000000ffff057224 */ /* 0x000fca00078e0009 */
[----:B------:R-:W4:Y:S01]  /*05b0*/  @!P2 LDG.E R29, desc[UR10][R4.64] ;  /* 0x0000000a041da981 */ /* 0x000f22000c1e1900 */
[----:B------:R-:W-:Y:S01]  /*05c0*/  UIADD3 UR5, UPT, UPT, UR5, 0x1, URZ ;  /* 0x0000000105057890 */ /* 0x000fe2000fffe0ff */
[----:B------:R-:W-:Y:S01]  /*05d0*/  IADD3 R15, PT, PT, R15, 0x10, RZ ;  /* 0x000000100f0f7810 */ /* 0x000fe20007ffe0ff */
[----:B------:R-:W-:Y:S02]  /*05e0*/  VIADD R12, R12, 0x10 ;  /* 0x000000100c0c7836 */ /* 0x000fe40000000000 */
[----:B------:R-:W-:Y:S01]  /*05f0*/  UISETP.NE.AND UP2, UPT, UR5, 0x1, UPT ;  /* 0x000000010500788c */ /* 0x000fe2000bf45270 */
[----:B--2---:R-:W-:Y:S01]  /*0600*/  IMAD R0, R17, 0x10, R0 ;  /* 0x0000001011007824 */ /* 0x004fe200078e0200 */
[----:B---3--:R-:W-:Y:S04]  /*0610*/  STS [R20], R27 ;  /* 0x0000001b14007388 */ /* 0x008fe80000000800 */
[----:B----4-:R-:W-:Y:S01]  /*0620*/  STS [R18], R29 ;  /* 0x0000001d12007388 */ /* 0x010fe20000000800 */
[----:B------:R-:W-:Y:S06]  /*0630*/  BAR.SYNC.DEFER_BLOCKING 0x0 ;  /* 0x0000000000007b1d */ /* 0x000fec0000010000 */
[----:B------:R-:W-:Y:S04]  /*0640*/  LDS R6, [R16] ;  /* 0x0000000010067984 */ /* 0x000fe80000000800 */
[----:B------:R-:W0:Y:S04]  /*0650*/  LDS.128 R8, [R21] ;  /* 0x0000000015087984 */ /* 0x000e280000000c00 */
[----:B------:R-:W1:Y:S04]  /*0660*/  LDS R22, [R16+0x40] ;  /* 0x0000400010167984 */ /* 0x000e680000000800 */
[----:B------:R-:W2:Y:S04]  /*0670*/  LDS R25, [R16+0x80] ;  /* 0x0000800010197984 */ /* 0x000ea80000000800 */
[----:B------:R-:W3:Y:S04]  /*0680*/  LDS R24, [R16+0xc0] ;  /* 0x0000c00010187984 */ /* 0x000ee80000000800 */
[----:B------:R-:W-:Y:S04]  /*0690*/  LDS R26, [R16+0x1c0] ;  /* 0x0001c000101a7984 */ /* 0x000fe80000000800 */
[----:B------:R-:W-:Y:S01]  /*06a0*/  LDS R27, [R16+0x200] ;  /* 0x00020000101b7984 */ /* 0x000fe20000000800 */
[----:B0-----:R-:W-:-:S03]  /*06b0*/  FFMA R8, R8, R6, R23 ;  /* 0x0000000608087223 */ /* 0x001fc60000000017 */
[----:B------:R-:W-:Y:S01]  /*06c0*/  LDS R23, [R16+0x100] ;  /* 0x0001000010177984 */ /* 0x000fe20000000800 */
[----:B-1----:R-:W-:-:S03]  /*06d0*/  FFMA R8, R22, R9, R8 ;  /* 0x0000000916087223 */ /* 0x002fc60000000008 */
[----:B------:R-:W0:Y:S01]  /*06e0*/  LDS.128 R4, [R21+0x10] ;  /* 0x0000100015047984 */ /* 0x000e220000000c00 */
[----:B--2---:R-:W-:-:S03]  /*06f0*/  FFMA R9, R25, R10, R8 ;  /* 0x0000000a19097223 */ /* 0x004fc60000000008 */
[----:B------:R-:W1:Y:S01]  /*0700*/  LDS R22, [R16+0x140] ;  /* 0x0001400010167984 */ /* 0x000e620000000800 */
[----:B---3--:R-:W-:-:S03]  /*0710*/  FFMA R9, R24, R11, R9 ;  /* 0x0000000b18097223 */ /* 0x008fc60000000009 */
[----:B------:R-:W2:Y:S04]  /*0720*/  LDS R25, [R16+0x180] ;  /* 0x0001800010197984 */ /* 0x000ea80000000800 */
[----:B------:R-:W-:Y:S01]  /*0730*/  LDS R24, [R16+0x240] ;  /* 0x0002400010187984 */ /* 0x000fe20000000800 */
[----:B0-----:R-:W-:-:S03]  /*0740*/  FFMA R23, R4, R23, R9 ;  /* 0x0000001704177223 */ /* 0x001fc60000000009 */
[----:B------:R-:W0:Y:S01]  /*0750*/  LDS.128 R8, [R21+0x20] ;  /* 0x0000200015087984 */ /* 0x000e220000000c00 */
[----:B-1----:R-:W-:-:S03]  /*0760*/  FFMA R22, R22, R5, R23 ;  /* 0x0000000516167223 */ /* 0x002fc60000000017 */
[----:B------:R-:W1:Y:S01]  /*0770*/  LDS R23, [R16+0x280] ;  /* 0x0002800010177984 */ /* 0x000e620000000800 */
[----:B--2---:R-:W-:-:S03]  /*0780*/  FFMA R25, R25, R6, R22 ;  /* 0x0000000619197223 */ /* 0x004fc60000000016 */
[----:B------:R-:W2:Y:S01]  /*0790*/  LDS R22, [R16+0x2c0] ;  /* 0x0002c00010167984 */ /* 0x000ea20000000800 */
[----:B------:R-:W-:-:S03]  /*07a0*/  FFMA R7, R26, R7, R25 ;  /* 0x000000071a077223 */ /* 0x000fc60000000019 */
[----:B------:R-:W-:Y:S01]  /*07b0*/  LDS R25, [R16+0x300] ;  /* 0x0003000010197984 */ /* 0x000fe20000000800 */
[----:B0-----:R-:W-:-:S03]  /*07c0*/  FFMA R27, R8, R27, R7 ;  /* 0x0000001b081b7223 */ /* 0x001fc60000000007 */
[----:B------:R-:W0:Y:S01]  /*07d0*/  LDS.128 R4, [R21+0x30] ;  /* 0x0000300015047984 */ /* 0x000e220000000c00 */
[----:B------:R-:W-:-:S03]  /*07e0*/  FFMA R24, R24, R9, R27 ;  /* 0x0000000918187223 */ /* 0x000fc6000000001b */
[----:B------:R-:W3:Y:S01]  /*07f0*/  LDS R27, [R16+0x340] ;  /* 0x00034000101b7984 */ /* 0x000ee20000000800 */
[----:B-1----:R-:W-:-:S03]  /*0800*/  FFMA R23, R23, R10, R24 ;  /* 0x0000000a17177223 */ /* 0x002fc60000000018 */
[----:B------:R-:W1:Y:S01]  /*0810*/  LDS R9, [R16+0x380] ;  /* 0x0003800010097984 */ /* 0x000e620000000800 */
[----:B--2---:R-:W-:-:S03]  /*0820*/  FFMA R11, R22, R11, R23 ;  /* 0x0000000b160b7223 */ /* 0x004fc60000000017 */
[----:B------:R-:W2:Y:S01]  /*0830*/  LDS R8, [R16+0x3c0] ;  /* 0x0003c00010087984 */ /* 0x000ea20000000800 */
[----:B0-----:R-:W-:-:S04]  /*0840*/  FFMA R4, R4, R25, R11 ;  /* 0x0000001904047223 */ /* 0x001fc8000000000b */
[----:B---3--:R-:W-:-:S04]  /*0850*/  FFMA R4, R27, R5, R4 ;  /* 0x000000051b047223 */ /* 0x008fc80000000004 */
[----:B-1----:R-:W-:-:S04]  /*0860*/  FFMA R9, R9, R6, R4 ;  /* 0x0000000609097223 */ /* 0x002fc80000000004 */
[----:B--2---:R-:W-:Y:S01]  /*0870*/  FFMA R23, R8, R7, R9 ;  /* 0x0000000708177223 */ /* 0x004fe20000000009 */
[----:B------:R-:W-:Y:S06]  /*0880*/  BAR.SYNC.DEFER_BLOCKING 0x0 ;  /* 0x0000000000007b1d */ /* 0x000fec0000010000 */
[----:B------:R-:W-:Y:S05]  /*0890*/  BRA.U UP2, `(.L_x_3) ;  /* 0xfffffff902c87547 */ /* 0x000fea000b83ffff */
.L_x_2:
[----:B------:R-:W-:Y:S05]  /*08a0*/  @P0 EXIT ;  /* 0x000000000000094d */ /* 0x000fea0003800000 */
[----:B------:R-:W-:Y:S01]  /*08b0*/  STG.E desc[UR10][R2.64], R23 ;  /* 0x0000001702007986 */ /* 0x000fe2000c10190a */
[----:B------:R-:W-:Y:S05]  /*08c0*/  EXIT ;  /* 0x000000000000794d */ /* 0x000fea0003800000 */
.L_x_4:
[----:B------:R-:W-:-:S00]  /*08d0*/  BRA `(.L_x_4) ;  /* 0xfffffffc00fc7947 */ /* 0x000fc0000383ffff */
[----:B------:R-:W-:-:S00]  /*08e0*/  NOP ;  /* 0x0000000000007918 */ /* 0x000fc00000000000 */
        /* <DEDUP_REMOVED lines=9> */
.L_x_5:


//--------------------- .nv.shared._Z18computeSingleEntryPfS_S_iii --------------------------
	.section	.nv.shared._Z18computeSingleEntryPfS_S_iii,"aw",@nobits
	.sectionflags	@""
	.align	4
.nv.shared._Z18computeSingleEntryPfS_S_iii:
	.zero		3072


//--------------------- .nv.shared.reserved.0     --------------------------
	.section	.nv.shared.reserved.0,"aw",@nobits
	.weak		__nv_reservedSMEM_offset_0_alias
	.size		__nv_reservedSMEM_offset_0_alias, 0, 64
	.other		__nv_reservedSMEM_offset_0_alias,@"STO_CUDA_RESERVED_SHARED STV_DEFAULT"
__nv_reservedSMEM_offset_0_alias:
	.zero		0
	.zero		64


//--------------------- .nv.constant0._Z18computeSingleEntryPfS_S_iii --------------------------
	.section	.nv.constant0._Z18computeSingleEntryPfS_S_iii,"a",@progbits
	.sectionflags	@""
	.align	4
.nv.constant0._Z18computeSingleEntryPfS_S_iii:
	.zero		932


//--------------------- SYMBOLS --------------------------

	.type		.nv.reservedSmem.offset0,@object
	.size		.nv.reservedSmem.offset0,0x4
	.type		.nv.reservedSmem.cap,@object
	.size		.nv.reservedSmem.cap,0x4
